//
// Generated by NVIDIA NVVM Compiler
//
// Compiler Build ID: CL-36424714
// Cuda compilation tools, release 13.0, V13.0.88
// Based on NVVM 20.0.0
//

.version 9.0
.target sm_100
.address_size 64

	// .globl	_Z22sgemm_thread_tile_vec4PfS_S_iii
// _ZZ22sgemm_thread_tile_vec4PfS_S_iiiE3s_a has been demoted
// _ZZ22sgemm_thread_tile_vec4PfS_S_iiiE3s_b has been demoted

.visible .entry _Z22sgemm_thread_tile_vec4PfS_S_iii(
	.param .u64 .ptr .align 1 _Z22sgemm_thread_tile_vec4PfS_S_iii_param_0,
	.param .u64 .ptr .align 1 _Z22sgemm_thread_tile_vec4PfS_S_iii_param_1,
	.param .u64 .ptr .align 1 _Z22sgemm_thread_tile_vec4PfS_S_iii_param_2,
	.param .u32 _Z22sgemm_thread_tile_vec4PfS_S_iii_param_3,
	.param .u32 _Z22sgemm_thread_tile_vec4PfS_S_iii_param_4,
	.param .u32 _Z22sgemm_thread_tile_vec4PfS_S_iii_param_5
)
{
	.reg .pred 	%p<3>;
	.reg .b32 	%r<41>;
	.reg .b32 	%f<315>;
	.reg .b64 	%rd<16>;
	// demoted variable
	.shared .align 4 .b8 _ZZ22sgemm_thread_tile_vec4PfS_S_iiiE3s_a[4096];
	// demoted variable
	.shared .align 4 .b8 _ZZ22sgemm_thread_tile_vec4PfS_S_iiiE3s_b[4096];
	ld.param.u32 	%r17, [_Z22sgemm_thread_tile_vec4PfS_S_iii_param_4];
	ld.param.u32 	%r18, [_Z22sgemm_thread_tile_vec4PfS_S_iii_param_5];
	mov.u32 	%r1, %tid.x;
	mov.u32 	%r2, %tid.y;
	mov.u32 	%r19, %ctaid.x;
	mov.u32 	%r20, %ctaid.y;
	shl.b32 	%r21, %r20, 5;
	add.s32 	%r3, %r21, %r2;
	shl.b32 	%r4, %r19, 5;
	shl.b32 	%r5, %r1, 2;
	setp.lt.s32 	%p1, %r18, 1;
	mov.f32 	%f311, 0f00000000;
	mov.f32 	%f312, %f311;
	mov.f32 	%f313, %f311;
	mov.f32 	%f314, %f311;
	@%p1 bra 	$L__BB0_3;
	shl.b32 	%r23, %r2, 7;
	mov.u32 	%r24, _ZZ22sgemm_thread_tile_vec4PfS_S_iiiE3s_a;
	add.s32 	%r6, %r24, %r23;
	shl.b32 	%r25, %r1, 4;
	add.s32 	%r7, %r6, %r25;
	mov.u32 	%r26, _ZZ22sgemm_thread_tile_vec4PfS_S_iiiE3s_b;
	add.s32 	%r27, %r26, %r23;
	add.s32 	%r8, %r27, %r25;
	mad.lo.s32 	%r28, %r2, %r17, %r4;
	add.s32 	%r39, %r28, %r5;
	mad.lo.s32 	%r38, %r18, %r3, %r5;
	mov.b32 	%r40, 0;
	mov.f32 	%f311, 0f00000000;
$L__BB0_2:
	ld.param.u64 	%rd14, [_Z22sgemm_thread_tile_vec4PfS_S_iii_param_1];
	ld.param.u64 	%rd13, [_Z22sgemm_thread_tile_vec4PfS_S_iii_param_0];
	mul.wide.s32 	%rd4, %r38, 4;
	cvta.to.global.u64 	%rd5, %rd13;
	add.s64 	%rd6, %rd5, %rd4;
	ld.global.v4.f32 	{%f15, %f16, %f17, %f18}, [%rd6];
	st.shared.v4.f32 	[%r7], {%f15, %f16, %f17, %f18};
	cvta.to.global.u64 	%rd7, %rd14;
	mul.wide.s32 	%rd8, %r39, 4;
	add.s64 	%rd9, %rd7, %rd8;
	ld.global.v4.f32 	{%f19, %f20, %f21, %f22}, [%rd9];
	st.shared.v4.f32 	[%r8], {%f19, %f20, %f21, %f22};
	bar.sync 	0;
	ld.shared.f32 	%f23, [%r6];
	mov.u32 	%r29, %tid.x;
	shl.b32 	%r30, %r29, 4;
	mov.u32 	%r31, _ZZ22sgemm_thread_tile_vec4PfS_S_iiiE3s_b;
	add.s32 	%r32, %r31, %r30;
	ld.shared.f32 	%f24, [%r32];
	fma.rn.f32 	%f25, %f23, %f24, %f314;
	ld.shared.f32 	%f26, [%r6+4];
	ld.shared.f32 	%f27, [%r32+128];
	fma.rn.f32 	%f28, %f26, %f27, %f25;
	ld.shared.f32 	%f29, [%r6+8];
	ld.shared.f32 	%f30, [%r32+256];
	fma.rn.f32 	%f31, %f29, %f30, %f28;
	ld.shared.f32 	%f32, [%r6+12];
	ld.shared.f32 	%f33, [%r32+384];
	fma.rn.f32 	%f34, %f32, %f33, %f31;
	ld.shared.f32 	%f35, [%r6+16];
	ld.shared.f32 	%f36, [%r32+512];
	fma.rn.f32 	%f37, %f35, %f36, %f34;
	ld.shared.f32 	%f38, [%r6+20];
	ld.shared.f32 	%f39, [%r32+640];
	fma.rn.f32 	%f40, %f38, %f39, %f37;
	ld.shared.f32 	%f41, [%r6+24];
	ld.shared.f32 	%f42, [%r32+768];
	fma.rn.f32 	%f43, %f41, %f42, %f40;
	ld.shared.f32 	%f44, [%r6+28];
	ld.shared.f32 	%f45, [%r32+896];
	fma.rn.f32 	%f46, %f44, %f45, %f43;
	ld.shared.f32 	%f47, [%r6+32];
	ld.shared.f32 	%f48, [%r32+1024];
	fma.rn.f32 	%f49, %f47, %f48, %f46;
	ld.shared.f32 	%f50, [%r6+36];
	ld.shared.f32 	%f51, [%r32+1152];
	fma.rn.f32 	%f52, %f50, %f51, %f49;
	ld.shared.f32 	%f53, [%r6+40];
	ld.shared.f32 	%f54, [%r32+1280];
	fma.rn.f32 	%f55, %f53, %f54, %f52;
	ld.shared.f32 	%f56, [%r6+44];
	ld.shared.f32 	%f57, [%r32+1408];
	fma.rn.f32 	%f58, %f56, %f57, %f55;
	ld.shared.f32 	%f59, [%r6+48];
	ld.shared.f32 	%f60, [%r32+1536];
	fma.rn.f32 	%f61, %f59, %f60, %f58;
	ld.shared.f32 	%f62, [%r6+52];
	ld.shared.f32 	%f63, [%r32+1664];
	fma.rn.f32 	%f64, %f62, %f63, %f61;
	ld.shared.f32 	%f65, [%r6+56];
	ld.shared.f32 	%f66, [%r32+1792];
	fma.rn.f32 	%f67, %f65, %f66, %f64;
	ld.shared.f32 	%f68, [%r6+60];
	ld.shared.f32 	%f69, [%r32+1920];
	fma.rn.f32 	%f70, %f68, %f69, %f67;
	ld.shared.f32 	%f71, [%r6+64];
	ld.shared.f32 	%f72, [%r32+2048];
	fma.rn.f32 	%f73, %f71, %f72, %f70;
	ld.shared.f32 	%f74, [%r6+68];
	ld.shared.f32 	%f75, [%r32+2176];
	fma.rn.f32 	%f76, %f74, %f75, %f73;
	ld.shared.f32 	%f77, [%r6+72];
	ld.shared.f32 	%f78, [%r32+2304];
	fma.rn.f32 	%f79, %f77, %f78, %f76;
	ld.shared.f32 	%f80, [%r6+76];
	ld.shared.f32 	%f81, [%r32+2432];
	fma.rn.f32 	%f82, %f80, %f81, %f79;
	ld.shared.f32 	%f83, [%r6+80];
	ld.shared.f32 	%f84, [%r32+2560];
	fma.rn.f32 	%f85, %f83, %f84, %f82;
	ld.shared.f32 	%f86, [%r6+84];
	ld.shared.f32 	%f87, [%r32+2688];
	fma.rn.f32 	%f88, %f86, %f87, %f85;
	ld.shared.f32 	%f89, [%r6+88];
	ld.shared.f32 	%f90, [%r32+2816];
	fma.rn.f32 	%f91, %f89, %f90, %f88;
	ld.shared.f32 	%f92, [%r6+92];
	ld.shared.f32 	%f93, [%r32+2944];
	fma.rn.f32 	%f94, %f92, %f93, %f91;
	ld.shared.f32 	%f95, [%r6+96];
	ld.shared.f32 	%f96, [%r32+3072];
	fma.rn.f32 	%f97, %f95, %f96, %f94;
	ld.shared.f32 	%f98, [%r6+100];
	ld.shared.f32 	%f99, [%r32+3200];
	fma.rn.f32 	%f100, %f98, %f99, %f97;
	ld.shared.f32 	%f101, [%r6+104];
	ld.shared.f32 	%f102, [%r32+3328];
	fma.rn.f32 	%f103, %f101, %f102, %f100;
	ld.shared.f32 	%f104, [%r6+108];
	ld.shared.f32 	%f105, [%r32+3456];
	fma.rn.f32 	%f106, %f104, %f105, %f103;
	ld.shared.f32 	%f107, [%r6+112];
	ld.shared.f32 	%f108, [%r32+3584];
	fma.rn.f32 	%f109, %f107, %f108, %f106;
	ld.shared.f32 	%f110, [%r6+116];
	ld.shared.f32 	%f111, [%r32+3712];
	fma.rn.f32 	%f112, %f110, %f111, %f109;
	ld.shared.f32 	%f113, [%r6+120];
	ld.shared.f32 	%f114, [%r32+3840];
	fma.rn.f32 	%f115, %f113, %f114, %f112;
	ld.shared.f32 	%f116, [%r6+124];
	ld.shared.f32 	%f117, [%r32+3968];
	fma.rn.f32 	%f314, %f116, %f117, %f115;
	ld.shared.f32 	%f118, [%r32+4];
	fma.rn.f32 	%f119, %f23, %f118, %f313;
	ld.shared.f32 	%f120, [%r32+132];
	fma.rn.f32 	%f121, %f26, %f120, %f119;
	ld.shared.f32 	%f122, [%r32+260];
	fma.rn.f32 	%f123, %f29, %f122, %f121;
	ld.shared.f32 	%f124, [%r32+388];
	fma.rn.f32 	%f125, %f32, %f124, %f123;
	ld.shared.f32 	%f126, [%r32+516];
	fma.rn.f32 	%f127, %f35, %f126, %f125;
	ld.shared.f32 	%f128, [%r32+644];
	fma.rn.f32 	%f129, %f38, %f128, %f127;
	ld.shared.f32 	%f130, [%r32+772];
	fma.rn.f32 	%f131, %f41, %f130, %f129;
	ld.shared.f32 	%f132, [%r32+900];
	fma.rn.f32 	%f133, %f44, %f132, %f131;
	ld.shared.f32 	%f134, [%r32+1028];
	fma.rn.f32 	%f135, %f47, %f134, %f133;
	ld.shared.f32 	%f136, [%r32+1156];
	fma.rn.f32 	%f137, %f50, %f136, %f135;
	ld.shared.f32 	%f138, [%r32+1284];
	fma.rn.f32 	%f139, %f53, %f138, %f137;
	ld.shared.f32 	%f140, [%r32+1412];
	fma.rn.f32 	%f141, %f56, %f140, %f139;
	ld.shared.f32 	%f142, [%r32+1540];
	fma.rn.f32 	%f143, %f59, %f142, %f141;
	ld.shared.f32 	%f144, [%r32+1668];
	fma.rn.f32 	%f145, %f62, %f144, %f143;
	ld.shared.f32 	%f146, [%r32+1796];
	fma.rn.f32 	%f147, %f65, %f146, %f145;
	ld.shared.f32 	%f148, [%r32+1924];
	fma.rn.f32 	%f149, %f68, %f148, %f147;
	ld.shared.f32 	%f150, [%r32+2052];
	fma.rn.f32 	%f151, %f71, %f150, %f149;
	ld.shared.f32 	%f152, [%r32+2180];
	fma.rn.f32 	%f153, %f74, %f152, %f151;
	ld.shared.f32 	%f154, [%r32+2308];
	fma.rn.f32 	%f155, %f77, %f154, %f153;
	ld.shared.f32 	%f156, [%r32+2436];
	fma.rn.f32 	%f157, %f80, %f156, %f155;
	ld.shared.f32 	%f158, [%r32+2564];
	fma.rn.f32 	%f159, %f83, %f158, %f157;
	ld.shared.f32 	%f160, [%r32+2692];
	fma.rn.f32 	%f161, %f86, %f160, %f159;
	ld.shared.f32 	%f162, [%r32+2820];
	fma.rn.f32 	%f163, %f89, %f162, %f161;
	ld.shared.f32 	%f164, [%r32+2948];
	fma.rn.f32 	%f165, %f92, %f164, %f163;
	ld.shared.f32 	%f166, [%r32+3076];
	fma.rn.f32 	%f167, %f95, %f166, %f165;
	ld.shared.f32 	%f168, [%r32+3204];
	fma.rn.f32 	%f169, %f98, %f168, %f167;
	ld.shared.f32 	%f170, [%r32+3332];
	fma.rn.f32 	%f171, %f101, %f170, %f169;
	ld.shared.f32 	%f172, [%r32+3460];
	fma.rn.f32 	%f173, %f104, %f172, %f171;
	ld.shared.f32 	%f174, [%r32+3588];
	fma.rn.f32 	%f175, %f107, %f174, %f173;
	ld.shared.f32 	%f176, [%r32+3716];
	fma.rn.f32 	%f177, %f110, %f176, %f175;
	ld.shared.f32 	%f178, [%r32+3844];
	fma.rn.f32 	%f179, %f113, %f178, %f177;
	ld.shared.f32 	%f180, [%r32+3972];
	fma.rn.f32 	%f313, %f116, %f180, %f179;
	ld.shared.f32 	%f181, [%r32+8];
	fma.rn.f32 	%f182, %f23, %f181, %f312;
	ld.shared.f32 	%f183, [%r32+136];
	fma.rn.f32 	%f184, %f26, %f183, %f182;
	ld.shared.f32 	%f185, [%r32+264];
	fma.rn.f32 	%f186, %f29, %f185, %f184;
	ld.shared.f32 	%f187, [%r32+392];
	fma.rn.f32 	%f188, %f32, %f187, %f186;
	ld.shared.f32 	%f189, [%r32+520];
	fma.rn.f32 	%f190, %f35, %f189, %f188;
	ld.shared.f32 	%f191, [%r32+648];
	fma.rn.f32 	%f192, %f38, %f191, %f190;
	ld.shared.f32 	%f193, [%r32+776];
	fma.rn.f32 	%f194, %f41, %f193, %f192;
	ld.shared.f32 	%f195, [%r32+904];
	fma.rn.f32 	%f196, %f44, %f195, %f194;
	ld.shared.f32 	%f197, [%r32+1032];
	fma.rn.f32 	%f198, %f47, %f197, %f196;
	ld.shared.f32 	%f199, [%r32+1160];
	fma.rn.f32 	%f200, %f50, %f199, %f198;
	ld.shared.f32 	%f201, [%r32+1288];
	fma.rn.f32 	%f202, %f53, %f201, %f200;
	ld.shared.f32 	%f203, [%r32+1416];
	fma.rn.f32 	%f204, %f56, %f203, %f202;
	ld.shared.f32 	%f205, [%r32+1544];
	fma.rn.f32 	%f206, %f59, %f205, %f204;
	ld.shared.f32 	%f207, [%r32+1672];
	fma.rn.f32 	%f208, %f62, %f207, %f206;
	ld.shared.f32 	%f209, [%r32+1800];
	fma.rn.f32 	%f210, %f65, %f209, %f208;
	ld.shared.f32 	%f211, [%r32+1928];
	fma.rn.f32 	%f212, %f68, %f211, %f210;
	ld.shared.f32 	%f213, [%r32+2056];
	fma.rn.f32 	%f214, %f71, %f213, %f212;
	ld.shared.f32 	%f215, [%r32+2184];
	fma.rn.f32 	%f216, %f74, %f215, %f214;
	ld.shared.f32 	%f217, [%r32+2312];
	fma.rn.f32 	%f218, %f77, %f217, %f216;
	ld.shared.f32 	%f219, [%r32+2440];
	fma.rn.f32 	%f220, %f80, %f219, %f218;
	ld.shared.f32 	%f221, [%r32+2568];
	fma.rn.f32 	%f222, %f83, %f221, %f220;
	ld.shared.f32 	%f223, [%r32+2696];
	fma.rn.f32 	%f224, %f86, %f223, %f222;
	ld.shared.f32 	%f225, [%r32+2824];
	fma.rn.f32 	%f226, %f89, %f225, %f224;
	ld.shared.f32 	%f227, [%r32+2952];
	fma.rn.f32 	%f228, %f92, %f227, %f226;
	ld.shared.f32 	%f229, [%r32+3080];
	fma.rn.f32 	%f230, %f95, %f229, %f228;
	ld.shared.f32 	%f231, [%r32+3208];
	fma.rn.f32 	%f232, %f98, %f231, %f230;
	ld.shared.f32 	%f233, [%r32+3336];
	fma.rn.f32 	%f234, %f101, %f233, %f232;
	ld.shared.f32 	%f235, [%r32+3464];
	fma.rn.f32 	%f236, %f104, %f235, %f234;
	ld.shared.f32 	%f237, [%r32+3592];
	fma.rn.f32 	%f238, %f107, %f237, %f236;
	ld.shared.f32 	%f239, [%r32+3720];
	fma.rn.f32 	%f240, %f110, %f239, %f238;
	ld.shared.f32 	%f241, [%r32+3848];
	fma.rn.f32 	%f242, %f113, %f241, %f240;
	ld.shared.f32 	%f243, [%r32+3976];
	fma.rn.f32 	%f312, %f116, %f243, %f242;
	ld.shared.f32 	%f244, [%r32+12];
	fma.rn.f32 	%f245, %f23, %f244, %f311;
	ld.shared.f32 	%f246, [%r32+140];
	fma.rn.f32 	%f247, %f26, %f246, %f245;
	ld.shared.f32 	%f248, [%r32+268];
	fma.rn.f32 	%f249, %f29, %f248, %f247;
	ld.shared.f32 	%f250, [%r32+396];
	fma.rn.f32 	%f251, %f32, %f250, %f249;
	ld.shared.f32 	%f252, [%r32+524];
	fma.rn.f32 	%f253, %f35, %f252, %f251;
	ld.shared.f32 	%f254, [%r32+652];
	fma.rn.f32 	%f255, %f38, %f254, %f253;
	ld.shared.f32 	%f256, [%r32+780];
	fma.rn.f32 	%f257, %f41, %f256, %f255;
	ld.shared.f32 	%f258, [%r32+908];
	fma.rn.f32 	%f259, %f44, %f258, %f257;
	ld.shared.f32 	%f260, [%r32+1036];
	fma.rn.f32 	%f261, %f47, %f260, %f259;
	ld.shared.f32 	%f262, [%r32+1164];
	fma.rn.f32 	%f263, %f50, %f262, %f261;
	ld.shared.f32 	%f264, [%r32+1292];
	fma.rn.f32 	%f265, %f53, %f264, %f263;
	ld.shared.f32 	%f266, [%r32+1420];
	fma.rn.f32 	%f267, %f56, %f266, %f265;
	ld.shared.f32 	%f268, [%r32+1548];
	fma.rn.f32 	%f269, %f59, %f268, %f267;
	ld.shared.f32 	%f270, [%r32+1676];
	fma.rn.f32 	%f271, %f62, %f270, %f269;
	ld.shared.f32 	%f272, [%r32+1804];
	fma.rn.f32 	%f273, %f65, %f272, %f271;
	ld.shared.f32 	%f274, [%r32+1932];
	fma.rn.f32 	%f275, %f68, %f274, %f273;
	ld.shared.f32 	%f276, [%r32+2060];
	fma.rn.f32 	%f277, %f71, %f276, %f275;
	ld.shared.f32 	%f278, [%r32+2188];
	fma.rn.f32 	%f279, %f74, %f278, %f277;
	ld.shared.f32 	%f280, [%r32+2316];
	fma.rn.f32 	%f281, %f77, %f280, %f279;
	ld.shared.f32 	%f282, [%r32+2444];
	fma.rn.f32 	%f283, %f80, %f282, %f281;
	ld.shared.f32 	%f284, [%r32+2572];
	fma.rn.f32 	%f285, %f83, %f284, %f283;
	ld.shared.f32 	%f286, [%r32+2700];
	fma.rn.f32 	%f287, %f86, %f286, %f285;
	ld.shared.f32 	%f288, [%r32+2828];
	fma.rn.f32 	%f289, %f89, %f288, %f287;
	ld.shared.f32 	%f290, [%r32+2956];
	fma.rn.f32 	%f291, %f92, %f290, %f289;
	ld.shared.f32 	%f292, [%r32+3084];
	fma.rn.f32 	%f293, %f95, %f292, %f291;
	ld.shared.f32 	%f294, [%r32+3212];
	fma.rn.f32 	%f295, %f98, %f294, %f293;
	ld.shared.f32 	%f296, [%r32+3340];
	fma.rn.f32 	%f297, %f101, %f296, %f295;
	ld.shared.f32 	%f298, [%r32+3468];
	fma.rn.f32 	%f299, %f104, %f298, %f297;
	ld.shared.f32 	%f300, [%r32+3596];
	fma.rn.f32 	%f301, %f107, %f300, %f299;
	ld.shared.f32 	%f302, [%r32+3724];
	fma.rn.f32 	%f303, %f110, %f302, %f301;
	ld.shared.f32 	%f304, [%r32+3852];
	fma.rn.f32 	%f305, %f113, %f304, %f303;
	ld.shared.f32 	%f306, [%r32+3980];
	fma.rn.f32 	%f311, %f116, %f306, %f305;
	bar.sync 	0;
	add.s32 	%r40, %r40, 32;
	shl.b32 	%r33, %r17, 5;
	add.s32 	%r39, %r39, %r33;
	add.s32 	%r38, %r38, 32;
	setp.lt.s32 	%p2, %r40, %r18;
	@%p2 bra 	$L__BB0_2;
$L__BB0_3:
	ld.param.u64 	%rd15, [_Z22sgemm_thread_tile_vec4PfS_S_iii_param_2];
	mov.u32 	%r34, %tid.x;
	shl.b32 	%r35, %r34, 2;
	add.s32 	%r36, %r4, %r35;
	mad.lo.s32 	%r37, %r17, %r3, %r36;
	cvta.to.global.u64 	%rd10, %rd15;
	mul.wide.s32 	%rd11, %r37, 4;
	add.s64 	%rd12, %rd10, %rd11;
	st.global.f32 	[%rd12], %f314;
	st.global.f32 	[%rd12+4], %f313;
	st.global.f32 	[%rd12+8], %f312;
	st.global.f32 	[%rd12+12], %f311;
	ret;

}


// ===== COMPILED SASS (sm_100) =====

	.target	sm_100

	.elftype	@"ET_EXEC"


//--------------------- .note.nv.tkinfo           --------------------------
	.section	.note.nv.tkinfo,"",@"SHT_NOTE"
	.sectionflags	@"SHF_NOTE_NV_TKINFO"
	.tkinfo
        /*0018*/ 	.word	0x00000002
        /*0030*/ 	.string	""
        /*0030*/ 	.string	"ptxas"
        /*0030*/ 	.string	"Cuda compilation tools, release 13.0, V13.0.88"
        /*0030*/ 	.string	"Build cuda_13.0.r13.0/compiler.36424714_0"
        /*0030*/ 	.string	"-arch sm_100 -m 64 "



//--------------------- .note.nv.cuinfo           --------------------------
	.section	.note.nv.cuinfo,"",@"SHT_NOTE"
	.sectionflags	@"SHF_NOTE_NV_CUINFO"
        /*0018*/ 	.short	0x0002
        /*001a*/ 	.short	0x0064
        /*001c*/ 	.short	0x0082
	.zero		2


//--------------------- .nv.info                  --------------------------
	.section	.nv.info,"",@"SHT_CUDA_INFO"
	.align	4


	//----- nvinfo : EIATTR_REGCOUNT
	.align		4
        /*0000*/ 	.byte	0x04, 0x2f
        /*0002*/ 	.short	(.L_1 - .L_0)
	.align		4
.L_0:
        /*0004*/ 	.word	index@(_Z22sgemm_thread_tile_vec4PfS_S_iii)
        /*0008*/ 	.word	0x00000020


	//----- nvinfo : EIATTR_FRAME_SIZE
	.align		4
.L_1:
        /*000c*/ 	.byte	0x04, 0x11
        /*000e*/ 	.short	(.L_3 - .L_2)
	.align		4
.L_2:
        /*0010*/ 	.word	index@(_Z22sgemm_thread_tile_vec4PfS_S_iii)
        /*0014*/ 	.word	0x00000000


	//----- nvinfo : EIATTR_MIN_STACK_SIZE
	.align		4
.L_3:
        /*0018*/ 	.byte	0x04, 0x12
        /*001a*/ 	.short	(.L_5 - .L_4)
	.align		4
.L_4:
        /*001c*/ 	.word	index@(_Z22sgemm_thread_tile_vec4PfS_S_iii)
        /*0020*/ 	.word	0x00000000
.L_5:


//--------------------- .nv.compat                --------------------------
	.section	.nv.compat,"",@"SHT_CUDA_COMPAT_INFO"
	.align	4
        /*0000*/ 	.byte	0x02, 0x09, 0x00, 0x00, 0x02, 0x02, 0x01, 0x00, 0x02, 0x05, 0x05, 0x00, 0x03, 0x07, 0x01, 0x01
        /*0010*/ 	.byte	0x02, 0x03, 0x00, 0x00, 0x02, 0x06, 0x01, 0x00, 0x04, 0x0b, 0x08, 0x00, 0x09, 0x00, 0x00, 0x00
        /*0020*/ 	.byte	0x00, 0x00, 0x00, 0x00


//--------------------- .nv.info._Z22sgemm_thread_tile_vec4PfS_S_iii --------------------------
	.section	.nv.info._Z22sgemm_thread_tile_vec4PfS_S_iii,"",@"SHT_CUDA_INFO"
	.sectionflags	@""
	.align	4


	//----- nvinfo : EIATTR_CUDA_API_VERSION
	.align		4
        /*0000*/ 	.byte	0x04, 0x37
        /*0002*/ 	.short	(.L_7 - .L_6)
.L_6:
        /*0004*/ 	.word	0x00000082


	//----- nvinfo : EIATTR_KPARAM_INFO
	.align		4
.L_7:
        /*0008*/ 	.byte	0x04, 0x17
        /*000a*/ 	.short	(.L_9 - .L_8)
.L_8:
        /*000c*/ 	.word	0x00000000
        /*0010*/ 	.short	0x0005
        /*0012*/ 	.short	0x0020
        /*0014*/ 	.byte	0x00, 0xf0, 0x11, 0x00


	//----- nvinfo : EIATTR_KPARAM_INFO
	.align		4
.L_9:
        /*0018*/ 	.byte	0x04, 0x17
        /*001a*/ 	.short	(.L_11 - .L_10)
.L_10:
        /*001c*/ 	.word	0x00000000
        /*0020*/ 	.short	0x0004
        /*0022*/ 	.short	0x001c
        /*0024*/ 	.byte	0x00, 0xf0, 0x11, 0x00


	//----- nvinfo : EIATTR_KPARAM_INFO
	.align		4
.L_11:
        /*0028*/ 	.byte	0x04, 0x17
        /*002a*/ 	.short	(.L_13 - .L_12)
.L_12:
        /*002c*/ 	.word	0x00000000
        /*0030*/ 	.short	0x0003
        /*0032*/ 	.short	0x0018
        /*0034*/ 	.byte	0x00, 0xf0, 0x11, 0x00


	//----- nvinfo : EIATTR_KPARAM_INFO
	.align		4
.L_13:
        /*0038*/ 	.byte	0x04, 0x17
        /*003a*/ 	.short	(.L_15 - .L_14)
.L_14:
        /*003c*/ 	.word	0x00000000
        /*0040*/ 	.short	0x0002
        /*0042*/ 	.short	0x0010
        /*0044*/ 	.byte	0x00, 0xf5, 0x21, 0x00


	//----- nvinfo : EIATTR_KPARAM_INFO
	.align		4
.L_15:
        /*0048*/ 	.byte	0x04, 0x17
        /*004a*/ 	.short	(.L_17 - .L_16)
.L_16:
        /*004c*/ 	.word	0x00000000
        /*0050*/ 	.short	0x0001
        /*0052*/ 	.short	0x0008
        /*0054*/ 	.byte	0x00, 0xf5, 0x21, 0x00


	//----- nvinfo : EIATTR_KPARAM_INFO
	.align		4
.L_17:
        /*0058*/ 	.byte	0x04, 0x17
        /*005a*/ 	.short	(.L_19 - .L_18)
.L_18:
        /*005c*/ 	.word	0x00000000
        /*0060*/ 	.short	0x0000
        /*0062*/ 	.short	0x0000
        /*0064*/ 	.byte	0x00, 0xf5, 0x21, 0x00


	//----- nvinfo : EIATTR_SPARSE_MMA_MASK
	.align		4
.L_19:
        /*0068*/ 	.byte	0x03, 0x50
        /*006a*/ 	.short	0x0000


	//----- nvinfo : EIATTR_MAXREG_COUNT
	.align		4
        /*006c*/ 	.byte	0x03, 0x1b
        /*006e*/ 	.short	0x00ff


	//----- nvinfo : EIATTR_NUM_BARRIERS
	.align		4
        /*0070*/ 	.byte	0x02, 0x4c
        /*0072*/ 	.byte	0x01
	.zero		1


	//----- nvinfo : EIATTR_MERCURY_ISA_VERSION
	.align		4
        /*0074*/ 	.byte	0x03, 0x5f
        /*0076*/ 	.short	0x0101


	//----- nvinfo : EIATTR_VRC_CTA_INIT_COUNT
	.align		4
        /*0078*/ 	.byte	0x02, 0x4a
	.zero		1
	.zero		1


	//----- nvinfo : EIATTR_EXIT_INSTR_OFFSETS
	.align		4
        /*007c*/ 	.byte	0x04, 0x1c
        /*007e*/ 	.short	(.L_21 - .L_20)


	//   ....[0]....
.L_20:
        /*0080*/ 	.word	0x00000de0


	//----- nvinfo : EIATTR_CBANK_PARAM_SIZE
	.align		4
.L_21:
        /*0084*/ 	.byte	0x03, 0x19
        /*0086*/ 	.short	0x0024


	//----- nvinfo : EIATTR_PARAM_CBANK
	.align		4
        /*0088*/ 	.byte	0x04, 0x0a
        /*008a*/ 	.short	(.L_23 - .L_22)
	.align		4
.L_22:
        /*008c*/ 	.word	index@(.nv.constant0._Z22sgemm_thread_tile_vec4PfS_S_iii)
        /*0090*/ 	.short	0x0380
        /*0092*/ 	.short	0x0024


	//----- nvinfo : EIATTR_SW_WAR
	.align		4
.L_23:
        /*0094*/ 	.byte	0x04, 0x36
        /*0096*/ 	.short	(.L_25 - .L_24)
.L_24:
        /*0098*/ 	.word	0x00000008
.L_25:


//--------------------- .nv.callgraph             --------------------------
	.section	.nv.callgraph,"",@"SHT_CUDA_CALLGRAPH"
	.align	4
	.sectionentsize	8
	.align		4
        /*0000*/ 	.word	0x00000000
	.align		4
        /*0004*/ 	.word	0xffffffff
	.align		4
        /*0008*/ 	.word	0x00000000
	.align		4
        /*000c*/ 	.word	0xfffffffe
	.align		4
        /*0010*/ 	.word	0x00000000
	.align		4
        /*0014*/ 	.word	0xfffffffd
	.align		4
        /*0018*/ 	.word	0x00000000
	.align		4
        /*001c*/ 	.word	0xfffffffc


//--------------------- .text._Z22sgemm_thread_tile_vec4PfS_S_iii --------------------------
	.section	.text._Z22sgemm_thread_tile_vec4PfS_S_iii,"ax",@progbits
	.align	128
        .global         _Z22sgemm_thread_tile_vec4PfS_S_iii
        .type           _Z22sgemm_thread_tile_vec4PfS_S_iii,@function
        .size           _Z22sgemm_thread_tile_vec4PfS_S_iii,(.L_x_3 - _Z22sgemm_thread_tile_vec4PfS_S_iii)
        .other          _Z22sgemm_thread_tile_vec4PfS_S_iii,@"STO_CUDA_ENTRY STV_DEFAULT"
_Z22sgemm_thread_tile_vec4PfS_S_iii:
.text._Z22sgemm_thread_tile_vec4PfS_S_iii:
[----:B------:R-:W-:Y:S01]  /*0000*/  LDC R1, c[0x0][0x37c] ;  /* 0x0000df00ff017b82 */ /* 0x000fe20000000800 */
[----:B------:R-:W0:Y:S01]  /*0010*/  S2R R21, SR_TID.Y ;  /* 0x0000000000157919 */ /* 0x000e220000002200 */
[----:B------:R-:W1:Y:S06]  /*0020*/  LDCU UR10, c[0x0][0x3a0] ;  /* 0x00007400ff0a77ac */ /* 0x000e6c0008000800 */
[----:B------:R-:W2:Y:S01]  /*0030*/  S2UR UR5, SR_CTAID.X ;  /* 0x00000000000579c3 */ /* 0x000ea20000002500 */
[----:B------:R-:W-:Y:S01]  /*0040*/  CS2R R26, SRZ ;  /* 0x00000000001a7805 */ /* 0x000fe2000001ff00 */
[----:B------:R-:W0:Y:S01]  /*0050*/  S2R R24, SR_CTAID.Y ;  /* 0x0000000000187919 */ /* 0x000e220000002600 */
[----:B------:R-:W-:Y:S01]  /*0060*/  CS2R R28, SRZ ;  /* 0x00000000001c7805 */ /* 0x000fe2000001ff00 */
[----:B------:R-:W3:Y:S01]  /*0070*/  LDCU.64 UR8, c[0x0][0x358] ;  /* 0x00006b00ff0877ac */ /* 0x000ee20008000a00 */
[----:B------:R-:W4:Y:S01]  /*0080*/  S2R R0, SR_TID.X ;  /* 0x0000000000007919 */ /* 0x000f220000002100 */
[----:B-1----:R-:W-:-:S02]  /*0090*/  UISETP.GE.AND UP0, UPT, UR10, 0x1, UPT ;  /* 0x000000010a00788c */ /* 0x002fc4000bf06270 */
[----:B--2---:R-:W-:Y:S01]  /*00a0*/  USHF.L.U32 UR5, UR5, 0x5, URZ ;  /* 0x0000000505057899 */ /* 0x004fe200080006ff */
[----:B0-----:R-:W-:-:S06]  /*00b0*/  LEA R24, R24, R21, 0x5 ;  /* 0x0000001518187211 */ /* 0x001fcc00078e28ff */
[----:B---3--:R-:W-:Y:S05]  /*00c0*/  BRA.U !UP0, `(.L_x_0) ;  /* 0x0000000d08207547 */ /* 0x008fea000b800000 */
[----:B------:R-:W0:Y:S01]  /*00d0*/  S2UR UR7, SR_CgaCtaId ;  /* 0x00000000000779c3 */ /* 0x000e220000008800 */
[----:B------:R-:W-:Y:S01]  /*00e0*/  UMOV UR4, 0x400 ;  /* 0x0000040000047882 */ /* 0x000fe20000000000 */
[----:B----4-:R-:W-:Y:S01]  /*00f0*/  SHF.L.U32 R3, R0, 0x2, RZ ;  /* 0x0000000200037819 */ /* 0x010fe200000006ff */
[----:B------:R-:W-:Y:S01]  /*0100*/  UIADD3 UR6, UPT, UPT, UR4, 0x1000, URZ ;  /* 0x0000100004067890 */ /* 0x000fe2000fffe0ff */
[----:B------:R-:W-:-:S04]  /*0110*/  HFMA2 R27, -RZ, RZ, 0, 0 ;  /* 0x00000000ff1b7431 */ /* 0x000fc800000001ff */
[----:B------:R-:W1:Y:S01]  /*0120*/  LDC R2, c[0x0][0x39c] ;  /* 0x0000e700ff027b82 */ /* 0x000e620000000800 */
[----:B0-----:R-:W-:Y:S02]  /*0130*/  ULEA UR4, UR7, UR4, 0x18 ;  /* 0x0000000407047291 */ /* 0x001fe4000f8ec0ff */
[----:B------:R-:W-:-:S04]  /*0140*/  ULEA UR6, UR7, UR6, 0x18 ;  /* 0x0000000607067291 */ /* 0x000fc8000f8ec0ff */
[C---:B------:R-:W-:Y:S01]  /*0150*/  LEA R23, R21.reuse, UR4, 0x7 ;  /* 0x0000000415177c11 */ /* 0x040fe2000f8e38ff */
[----:B------:R-:W-:Y:S01]  /*0160*/  UMOV UR4, URZ ;  /* 0x000000ff00047c82 */ /* 0x000fe20008000000 */
[C---:B-1----:R-:W-:Y:S01]  /*0170*/  IMAD R20, R21.reuse, R2, UR5 ;  /* 0x0000000515147e24 */ /* 0x042fe2000f8e0202 */
[----:B------:R-:W-:Y:S02]  /*0180*/  LEA R21, R21, UR6, 0x7 ;  /* 0x0000000615157c11 */ /* 0x000fe4000f8e38ff */
[----:B------:R-:W-:Y:S02]  /*0190*/  LEA R22, R0, R23, 0x4 ;  /* 0x0000001700167211 */ /* 0x000fe400078e20ff */
[----:B------:R-:W-:Y:S01]  /*01a0*/  IADD3 R20, PT, PT, R3, R20, RZ ;  /* 0x0000001403147210 */ /* 0x000fe20007ffe0ff */
[----:B------:R-:W-:Y:S01]  /*01b0*/  IMAD R3, R24, UR10, R3 ;  /* 0x0000000a18037c24 */ /* 0x000fe2000f8e0203 */
[----:B------:R-:W-:-:S07]  /*01c0*/  LEA R21, R0, R21, 0x4 ;  /* 0x0000001500157211 */ /* 0x000fce00078e20ff */
.L_x_1:
[----:B------:R-:W0:Y:S08]  /*01d0*/  LDC.64 R4, c[0x0][0x380] ;  /* 0x0000e000ff047b82 */ /* 0x000e300000000a00 */
[----:B------:R-:W1:Y:S01]  /*01e0*/  LDC.64 R8, c[0x0][0x388] ;  /* 0x0000e200ff087b82 */ /* 0x000e620000000a00 */
[----:B0-----:R-:W-:-:S06]  /*01f0*/  IMAD.WIDE R4, R3, 0x4, R4 ;  /* 0x0000000403047825 */ /* 0x001fcc00078e0204 */
[----:B------:R-:W2:Y:S01]  /*0200*/  LDG.E.128 R4, desc[UR8][R4.64] ;  /* 0x0000000804047981 */ /* 0x000ea2000c1e1d00 */
[----:B-1----:R-:W-:-:S06]  /*0210*/  IMAD.WIDE R8, R20, 0x4, R8 ;  /* 0x0000000414087825 */ /* 0x002fcc00078e0208 */
[----:B------:R-:W3:Y:S01]  /*0220*/  LDG.E.128 R8, desc[UR8][R8.64] ;  /* 0x0000000808087981 */ /* 0x000ee2000c1e1d00 */
[----:B------:R-:W-:-:S03]  /*0230*/  LEA R25, R0, UR6, 0x4 ;  /* 0x0000000600197c11 */ /* 0x000fc6000f8e20ff */
[----:B--2---:R-:W-:Y:S04]  /*0240*/  STS.128 [R22], R4 ;  /* 0x0000000416007388 */ /* 0x004fe80000000c00 */
[----:B---3--:R-:W-:Y:S01]  /*0250*/  STS.128 [R21], R8 ;  /* 0x0000000815007388 */ /* 0x008fe20000000c00 */
[----:B------:R-:W-:Y:S06]  /*0260*/  BAR.SYNC.DEFER_BLOCKING 0x0 ;  /* 0x0000000000007b1d */ /* 0x000fec0000010000 */
[----:B------:R-:W-:Y:S04]  /*0270*/  LDS.128 R12, [R23] ;  /* 0x00000000170c7984 */ /* 0x000fe80000000c00 */
[----:B------:R-:W0:Y:S04]  /*0280*/  LDS.128 R16, [R25] ;  /* 0x0000000019107984 */ /* 0x000e280000000c00 */
[----:B------:R-:W1:Y:S04]  /*0290*/  LDS.128 R8, [R25+0x80] ;  /* 0x0000800019087984 */ /* 0x000e680000000c00 */
[----:B------:R-:W2:Y:S01]  /*02a0*/  LDS.128 R4, [R25+0x100] ;  /* 0x0001000019047984 */ /* 0x000ea20000000c00 */
[C---:B0-----:R-:W-:Y:S01]  /*02b0*/  FFMA R16, R12.reuse, R16, R26 ;  /* 0x000000100c107223 */ /* 0x041fe2000000001a */
[C---:B------:R-:W-:Y:S01]  /*02c0*/  FFMA R28, R12.reuse, R17, R28 ;  /* 0x000000110c1c7223 */ /* 0x040fe2000000001c */
[C---:B------:R-:W-:Y:S01]  /*02d0*/  FFMA R29, R12.reuse, R18, R29 ;  /* 0x000000120c1d7223 */ /* 0x040fe2000000001d */
[----:B------:R-:W-:Y:S01]  /*02e0*/  FFMA R12, R12, R19, R27 ;  /* 0x000000130c0c7223 */ /* 0x000fe2000000001b */
[----:B-1----:R-:W-:-:S02]  /*02f0*/  FFMA R27, R8, R13, R16 ;  /* 0x0000000d081b7223 */ /* 0x002fc40000000010 */
[----:B------:R-:W0:Y:S01]  /*0300*/  LDS.128 R16, [R25+0x180] ;  /* 0x0001800019107984 */ /* 0x000e220000000c00 */
[C---:B------:R-:W-:Y:S01]  /*0310*/  FFMA R9, R13.reuse, R9, R28 ;  /* 0x000000090d097223 */ /* 0x040fe2000000001c */
[C---:B------:R-:W-:Y:S01]  /*0320*/  FFMA R10, R13.reuse, R10, R29 ;  /* 0x0000000a0d0a7223 */ /* 0x040fe2000000001d */
[----:B------:R-:W-:Y:S01]  /*0330*/  FFMA R8, R13, R11, R12 ;  /* 0x0000000b0d087223 */ /* 0x000fe2000000000c */
[----:B--2---:R-:W-:Y:S01]  /*0340*/  FFMA R29, R4, R14, R27 ;  /* 0x0000000e041d7223 */ /* 0x004fe2000000001b */
[C---:B------:R-:W-:Y:S01]  /*0350*/  FFMA R12, R14.reuse, R5, R9 ;  /* 0x000000050e0c7223 */ /* 0x040fe20000000009 */
[C---:B------:R-:W-:Y:S01]  /*0360*/  FFMA R13, R14.reuse, R6, R10 ;  /* 0x000000060e0d7223 */ /* 0x040fe2000000000a */
[----:B------:R-:W-:Y:S02]  /*0370*/  FFMA R26, R14, R7, R8 ;  /* 0x000000070e1a7223 */ /* 0x000fe40000000008 */
[----:B------:R-:W-:Y:S04]  /*0380*/  LDS.128 R4, [R23+0x10] ;  /* 0x0000100017047984 */ /* 0x000fe80000000c00 */
[----:B------:R-:W1:Y:S01]  /*0390*/  LDS.128 R8, [R25+0x200] ;  /* 0x0002000019087984 */ /* 0x000e620000000c00 */
[----:B0-----:R-:W-:Y:S01]  /*03a0*/  FFMA R29, R16, R15, R29 ;  /* 0x0000000f101d7223 */ /* 0x001fe2000000001d */
[C---:B------:R-:W-:Y:S01]  /*03b0*/  FFMA R12, R15.reuse, R17, R12 ;  /* 0x000000110f0c7223 */ /* 0x040fe2000000000c */
[C---:B------:R-:W-:Y:S01]  /*03c0*/  FFMA R13, R15.reuse, R18, R13 ;  /* 0x000000120f0d7223 */ /* 0x040fe2000000000d */
[----:B------:R-:W-:-:S02]  /*03d0*/  FFMA R26, R15, R19, R26 ;  /* 0x000000130f1a7223 */ /* 0x000fc4000000001a */
[----:B------:R-:W0:Y:S01]  /*03e0*/  LDS.128 R16, [R25+0x280] ;  /* 0x0002800019107984 */ /* 0x000e220000000c00 */
[C---:B-1----:R-:W-:Y:S01]  /*03f0*/  FFMA R29, R4.reuse, R8, R29 ;  /* 0x00000008041d7223 */ /* 0x042fe2000000001d */
[C---:B------:R-:W-:Y:S01]  /*0400*/  FFMA R8, R4.reuse, R9, R12 ;  /* 0x0000000904087223 */ /* 0x040fe2000000000c */
[C---:B------:R-:W-:Y:S02]  /*0410*/  FFMA R27, R4.reuse, R10, R13 ;  /* 0x0000000a041b7223 */ /* 0x040fe4000000000d */
[----:B------:R-:W1:Y:S01]  /*0420*/  LDS.128 R12, [R25+0x300] ;  /* 0x00030000190c7984 */ /* 0x000e620000000c00 */
[----:B------:R-:W-:Y:S01]  /*0430*/  FFMA R26, R4, R11, R26 ;  /* 0x0000000b041a7223 */ /* 0x000fe2000000001a */
[C---:B0-----:R-:W-:Y:S02]  /*0440*/  FFMA R17, R5.reuse, R17, R8 ;  /* 0x0000001105117223 */ /* 0x041fe40000000008 */
[----:B------:R-:W0:Y:S01]  /*0450*/  LDS.128 R8, [R25+0x380] ;  /* 0x0003800019087984 */ /* 0x000e220000000c00 */
[----:B------:R-:W-:Y:S01]  /*0460*/  FFMA R29, R16, R5, R29 ;  /* 0x00000005101d7223 */ /* 0x000fe2000000001d */
[C---:B------:R-:W-:Y:S01]  /*0470*/  FFMA R27, R5.reuse, R18, R27 ;  /* 0x00000012051b7223 */ /* 0x040fe2000000001b */
[----:B------:R-:W-:-:S02]  /*0480*/  FFMA R26, R5, R19, R26 ;  /* 0x00000013051a7223 */ /* 0x000fc4000000001a */
[----:B-1----:R-:W-:Y:S01]  /*0490*/  FFMA R29, R12, R6, R29 ;  /* 0x000000060c1d7223 */ /* 0x002fe2000000001d */
[C---:B------:R-:W-:Y:S01]  /*04a0*/  FFMA R4, R6.reuse, R13, R17 ;  /* 0x0000000d06047223 */ /* 0x040fe20000000011 */
[C---:B------:R-:W-:Y:S01]  /*04b0*/  FFMA R5, R6.reuse, R14, R27 ;  /* 0x0000000e06057223 */ /* 0x040fe2000000001b */
[----:B------:R-:W-:Y:S01]  /*04c0*/  FFMA R26, R6, R15, R26 ;  /* 0x0000000f061a7223 */ /* 0x000fe2000000001a */
        /* <DEDUP_REMOVED lines=50> */
[C---:B------:R-:W-:Y:S02]  /*07f0*/  FFMA R16, R12.reuse, R17, R8 ;  /* 0x000000110c107223 */ /* 0x040fe40000000008 */
[----:B------:R-:W1:Y:S01]  /*0800*/  LDS.128 R8, [R25+0x900] ;  /* 0x0009000019087984 */ /* 0x000e620000000c00 */
[C---:B------:R-:W-:Y:S01]  /*0810*/  FFMA R27, R12.reuse, R18, R27 ;  /* 0x000000120c1b7223 */ /* 0x040fe2000000001b */
        /* <DEDUP_REMOVED lines=61> */
[C---:B------:R-:W-:Y:S01]  /*0bf0*/  FFMA R27, R4.reuse, R10, R29 ;  /* 0x0000000a041b7223 */ /* 0x040fe2000000001d */
[----:B------:R-:W-:Y:S02]  /*0c00*/  FFMA R4, R4, R11, R16 ;  /* 0x0000000b04047223 */ /* 0x000fe40000000010 */
[----:B------:R-:W1:Y:S01]  /*0c10*/  LDS.128 R8, [R25+0xf00] ;  /* 0x000f000019087984 */ /* 0x000e620000000c00 */
[----:B0-----:R-:W-:-:S03]  /*0c20*/  FFMA R29, R12, R5, R17 ;  /* 0x000000050c1d7223 */ /* 0x001fc60000000011 */
[----:B------:R-:W0:Y:S01]  /*0c30*/  LDS.128 R16, [R25+0xf80] ;  /* 0x000f800019107984 */ /* 0x000e220000000c00 */
[----:B------:R-:W-:Y:S01]  /*0c40*/  UIADD3 UR4, UPT, UPT, UR4, 0x20, URZ ;  /* 0x0000002004047890 */ /* 0x000fe2000fffe0ff */
[----:B------:R-:W-:-:S03]  /*0c50*/  FFMA R27, R5, R14, R27 ;  /* 0x0000000e051b7223 */ /* 0x000fc6000000001b */
[----:B------:R-:W-:Y:S01]  /*0c60*/  UISETP.GE.AND UP0, UPT, UR4, UR10, UPT ;  /* 0x0000000a0400728c */ /* 0x000fe2000bf06270 */
[C---:B------:R-:W-:Y:S01]  /*0c70*/  FFMA R13, R5.reuse, R13, R26 ;  /* 0x0000000d050d7223 */ /* 0x040fe2000000001a */
[----:B------:R-:W-:Y:S01]  /*0c80*/  FFMA R4, R5, R15, R4 ;  /* 0x0000000f05047223 */ /* 0x000fe20000000004 */
[----:B------:R-:W-:Y:S02]  /*0c90*/  IADD3 R3, PT, PT, R3, 0x20, RZ ;  /* 0x0000002003037810 */ /* 0x000fe40007ffe0ff */
[----:B------:R-:W-:Y:S01]  /*0ca0*/  LEA R20, R2, R20, 0x5 ;  /* 0x0000001402147211 */ /* 0x000fe200078e28ff */
[----:B-1----:R-:W-:Y:S01]  /*0cb0*/  FFMA R29, R8, R6, R29 ;  /* 0x00000006081d7223 */ /* 0x002fe2000000001d */
[C---:B------:R-:W-:Y:S01]  /*0cc0*/  FFMA R27, R6.reuse, R10, R27 ;  /* 0x0000000a061b7223 */ /* 0x040fe2000000001b */
[C---:B------:R-:W-:Y:S01]  /*0cd0*/  FFMA R28, R6.reuse, R9, R13 ;  /* 0x00000009061c7223 */ /* 0x040fe2000000000d */
[----:B------:R-:W-:Y:S01]  /*0ce0*/  FFMA R4, R6, R11, R4 ;  /* 0x0000000b06047223 */ /* 0x000fe20000000004 */
[----:B0-----:R-:W-:Y:S01]  /*0cf0*/  FFMA R26, R16, R7, R29 ;  /* 0x00000007101a7223 */ /* 0x001fe2000000001d */
[C---:B------:R-:W-:Y:S01]  /*0d00*/  FFMA R29, R7.reuse, R18, R27 ;  /* 0x00000012071d7223 */ /* 0x040fe2000000001b */
[C---:B------:R-:W-:Y:S01]  /*0d10*/  FFMA R28, R7.reuse, R17, R28 ;  /* 0x00000011071c7223 */ /* 0x040fe2000000001c */
[----:B------:R-:W-:Y:S01]  /*0d20*/  FFMA R27, R7, R19, R4 ;  /* 0x00000013071b7223 */ /* 0x000fe20000000004 */
[----:B------:R-:W-:Y:S06]  /*0d30*/  BAR.SYNC.DEFER_BLOCKING 0x0 ;  /* 0x0000000000007b1d */ /* 0x000fec0000010000 */
[----:B------:R-:W-:Y:S05]  /*0d40*/  BRA.U !UP0, `(.L_x_1) ;  /* 0xfffffff508207547 */ /* 0x000fea000b83ffff */
.L_x_0:
[----:B------:R-:W0:Y:S01]  /*0d50*/  LDC.64 R2, c[0x0][0x390] ;  /* 0x0000e400ff027b82 */ /* 0x000e220000000a00 */
[----:B------:R-:W1:Y:S01]  /*0d60*/  LDCU UR4, c[0x0][0x39c] ;  /* 0x00007380ff0477ac */ /* 0x000e620008000800 */
[----:B----4-:R-:W-:-:S05]  /*0d70*/  LEA R5, R0, UR5, 0x2 ;  /* 0x0000000500057c11 */ /* 0x010fca000f8e10ff */
[----:B-1----:R-:W-:-:S04]  /*0d80*/  IMAD R5, R24, UR4, R5 ;  /* 0x0000000418057c24 */ /* 0x002fc8000f8e0205 */
[----:B0-----:R-:W-:-:S05]  /*0d90*/  IMAD.WIDE R2, R5, 0x4, R2 ;  /* 0x0000000405027825 */ /* 0x001fca00078e0202 */
[----:B------:R-:W-:Y:S04]  /*0da0*/  STG.E desc[UR8][R2.64], R26 ;  /* 0x0000001a02007986 */ /* 0x000fe8000c101908 */
[----:B------:R-:W-:Y:S04]  /*0db0*/  STG.E desc[UR8][R2.64+0x4], R28 ;  /* 0x0000041c02007986 */ /* 0x000fe8000c101908 */
[----:B------:R-:W-:Y:S04]  /*0dc0*/  STG.E desc[UR8][R2.64+0x8], R29 ;  /* 0x0000081d02007986 */ /* 0x000fe8000c101908 */
[----:B------:R-:W-:Y:S01]  /*0dd0*/  STG.E desc[UR8][R2.64+0xc], R27 ;  /* 0x00000c1b02007986 */ /* 0x000fe2000c101908 */
[----:B------:R-:W-:Y:S05]  /*0de0*/  EXIT ;  /* 0x000000000000794d */ /* 0x000fea0003800000 */
.L_x_2:
[----:B------:R-:W-:-:S00]  /*0df0*/  BRA `(.L_x_2) ;  /* 0xfffffffc00fc7947 */ /* 0x000fc0000383ffff */
[----:B------:R-:W-:-:S00]  /*0e00*/  NOP ;  /* 0x0000000000007918 */ /* 0x000fc00000000000 */
[----:B------:R-:W-:-:S00]  /*0e10*/  NOP ;  /* 0x0000000000007918 */ /* 0x000fc00000000000 */
[----:B------:R-:W-:-:S00]  /*0e20*/  NOP ;  /* 0x0000000000007918 */ /* 0x000fc00000000000 */
[----:B------:R-:W-:-:S00]  /*0e30*/  NOP ;  /* 0x0000000000007918 */ /* 0x000fc00000000000 */
[----:B------:R-:W-:-:S00]  /*0e40*/  NOP ;  /* 0x0000000000007918 */ /* 0x000fc00000000000 */
[----:B------:R-:W-:-:S00]  /*0e50*/  NOP ;  /* 0x0000000000007918 */ /* 0x000fc00000000000 */
[----:B------:R-:W-:-:S00]  /*0e60*/  NOP ;  /* 0x0000000000007918 */ /* 0x000fc00000000000 */
[----:B------:R-:W-:-:S00]  /*0e70*/  NOP ;  /* 0x0000000000007918 */ /* 0x000fc00000000000 */
.L_x_3:


//--------------------- .nv.shared._Z22sgemm_thread_tile_vec4PfS_S_iii --------------------------
	.section	.nv.shared._Z22sgemm_thread_tile_vec4PfS_S_iii,"aw",@nobits
	.sectionflags	@""
	.align	4
.nv.shared._Z22sgemm_thread_tile_vec4PfS_S_iii:
	.zero		9216


//--------------------- .nv.shared.reserved.0     --------------------------
	.section	.nv.shared.reserved.0,"aw",@nobits
	.weak		__nv_reservedSMEM_offset_0_alias
	.size		__nv_reservedSMEM_offset_0_alias, 0, 64
	.other		__nv_reservedSMEM_offset_0_alias,@"STO_CUDA_RESERVED_SHARED STV_DEFAULT"
__nv_reservedSMEM_offset_0_alias:
	.zero		0
	.zero		64


//--------------------- .nv.constant0._Z22sgemm_thread_tile_vec4PfS_S_iii --------------------------
	.section	.nv.constant0._Z22sgemm_thread_tile_vec4PfS_S_iii,"a",@progbits
	.sectionflags	@""
	.align	4
.nv.constant0._Z22sgemm_thread_tile_vec4PfS_S_iii:
	.zero		932


//--------------------- SYMBOLS --------------------------

	.type		.nv.reservedSmem.offset0,@object
	.size		.nv.reservedSmem.offset0,0x4
	.type		.nv.reservedSmem.cap,@object
	.size		.nv.reservedSmem.cap,0x4
